//
// Generated by NVIDIA NVVM Compiler
//
// Compiler Build ID: CL-36424714
// Cuda compilation tools, release 13.0, V13.0.88
// Based on NVVM 20.0.0
//

.version 9.0
.target sm_100
.address_size 64

	// .globl	_Z20modify_matrix_kernelPfii

.visible .entry _Z20modify_matrix_kernelPfii(
	.param .u64 .ptr .align 1 _Z20modify_matrix_kernelPfii_param_0,
	.param .u32 _Z20modify_matrix_kernelPfii_param_1,
	.param .u32 _Z20modify_matrix_kernelPfii_param_2
)
{
	.reg .pred 	%p<11>;
	.reg .b32 	%r<20>;
	.reg .b32 	%f<22>;
	.reg .b64 	%rd<5>;

	ld.param.u64 	%rd3, [_Z20modify_matrix_kernelPfii_param_0];
	ld.param.u32 	%r10, [_Z20modify_matrix_kernelPfii_param_1];
	ld.param.u32 	%r9, [_Z20modify_matrix_kernelPfii_param_2];
	mov.u32 	%r11, %ctaid.x;
	mov.u32 	%r12, %ntid.x;
	mov.u32 	%r13, %tid.x;
	mad.lo.s32 	%r1, %r11, %r12, %r13;
	setp.ge.s32 	%p1, %r1, %r10;
	setp.lt.s32 	%p2, %r9, 1;
	or.pred  	%p3, %p1, %p2;
	@%p3 bra 	$L__BB0_10;
	mul.lo.s32 	%r2, %r9, %r1;
	add.s32 	%r15, %r1, 1;
	and.b32  	%r3, %r15, 3;
	and.b32  	%r16, %r15, -4;
	neg.s32 	%r4, %r16;
	cvta.to.global.u64 	%rd1, %rd3;
	mov.b32 	%r18, 0;
$L__BB0_2:
	setp.lt.s32 	%p4, %r1, 0;
	add.s32 	%r17, %r18, %r2;
	mul.wide.s32 	%rd4, %r17, 4;
	add.s64 	%rd2, %rd1, %rd4;
	ld.global.f32 	%f1, [%rd2];
	mov.f32 	%f21, 0f3F800000;
	@%p4 bra 	$L__BB0_9;
	setp.lt.u32 	%p5, %r1, 3;
	mov.f32 	%f21, 0f3F800000;
	@%p5 bra 	$L__BB0_6;
	mov.f32 	%f21, 0f3F800000;
	mov.u32 	%r19, %r4;
$L__BB0_5:
	mul.f32 	%f13, %f1, %f21;
	mul.f32 	%f14, %f1, %f13;
	mul.f32 	%f15, %f1, %f14;
	mul.f32 	%f21, %f1, %f15;
	add.s32 	%r19, %r19, 4;
	setp.ne.s32 	%p6, %r19, 0;
	@%p6 bra 	$L__BB0_5;
$L__BB0_6:
	setp.eq.s32 	%p7, %r3, 0;
	@%p7 bra 	$L__BB0_9;
	setp.eq.s32 	%p8, %r3, 1;
	mul.f32 	%f21, %f1, %f21;
	@%p8 bra 	$L__BB0_9;
	setp.eq.s32 	%p9, %r3, 2;
	mul.f32 	%f16, %f1, %f21;
	mul.f32 	%f17, %f1, %f16;
	selp.f32 	%f21, %f16, %f17, %p9;
$L__BB0_9:
	st.global.f32 	[%rd2], %f21;
	add.s32 	%r18, %r18, 1;
	setp.ne.s32 	%p10, %r18, %r9;
	@%p10 bra 	$L__BB0_2;
$L__BB0_10:
	ret;

}


// ===== COMPILED SASS (sm_100) =====

	.target	sm_100

	.elftype	@"ET_EXEC"


//--------------------- .note.nv.tkinfo           --------------------------
	.section	.note.nv.tkinfo,"",@"SHT_NOTE"
	.sectionflags	@"SHF_NOTE_NV_TKINFO"
	.tkinfo
        /*0018*/ 	.word	0x00000002
        /*0030*/ 	.string	""
        /*0030*/ 	.string	"ptxas"
        /*0030*/ 	.string	"Cuda compilation tools, release 13.0, V13.0.88"
        /*0030*/ 	.string	"Build cuda_13.0.r13.0/compiler.36424714_0"
        /*0030*/ 	.string	"-arch sm_100 -m 64 "



//--------------------- .note.nv.cuinfo           --------------------------
	.section	.note.nv.cuinfo,"",@"SHT_NOTE"
	.sectionflags	@"SHF_NOTE_NV_CUINFO"
        /*0018*/ 	.short	0x0002
        /*001a*/ 	.short	0x0064
        /*001c*/ 	.short	0x0082
	.zero		2


//--------------------- .nv.info                  --------------------------
	.section	.nv.info,"",@"SHT_CUDA_INFO"
	.align	4


	//----- nvinfo : EIATTR_REGCOUNT
	.align		4
        /*0000*/ 	.byte	0x04, 0x2f
        /*0002*/ 	.short	(.L_1 - .L_0)
	.align		4
.L_0:
        /*0004*/ 	.word	index@(_Z20modify_matrix_kernelPfii)
        /*0008*/ 	.word	0x0000000d


	//----- nvinfo : EIATTR_FRAME_SIZE
	.align		4
.L_1:
        /*000c*/ 	.byte	0x04, 0x11
        /*000e*/ 	.short	(.L_3 - .L_2)
	.align		4
.L_2:
        /*0010*/ 	.word	index@(_Z20modify_matrix_kernelPfii)
        /*0014*/ 	.word	0x00000000


	//----- nvinfo : EIATTR_MIN_STACK_SIZE
	.align		4
.L_3:
        /*0018*/ 	.byte	0x04, 0x12
        /*001a*/ 	.short	(.L_5 - .L_4)
	.align		4
.L_4:
        /*001c*/ 	.word	index@(_Z20modify_matrix_kernelPfii)
        /*0020*/ 	.word	0x00000000
.L_5:


//--------------------- .nv.compat                --------------------------
	.section	.nv.compat,"",@"SHT_CUDA_COMPAT_INFO"
	.align	4
        /*0000*/ 	.byte	0x02, 0x09, 0x00, 0x00, 0x02, 0x02, 0x01, 0x00, 0x02, 0x05, 0x05, 0x00, 0x03, 0x07, 0x01, 0x01
        /*0010*/ 	.byte	0x02, 0x03, 0x00, 0x00, 0x02, 0x06, 0x01, 0x00, 0x04, 0x0b, 0x08, 0x00, 0x09, 0x00, 0x00, 0x00
        /*0020*/ 	.byte	0x00, 0x00, 0x00, 0x00


//--------------------- .nv.info._Z20modify_matrix_kernelPfii --------------------------
	.section	.nv.info._Z20modify_matrix_kernelPfii,"",@"SHT_CUDA_INFO"
	.sectionflags	@""
	.align	4


	//----- nvinfo : EIATTR_CUDA_API_VERSION
	.align		4
        /*0000*/ 	.byte	0x04, 0x37
        /*0002*/ 	.short	(.L_7 - .L_6)
.L_6:
        /*0004*/ 	.word	0x00000082


	//----- nvinfo : EIATTR_KPARAM_INFO
	.align		4
.L_7:
        /*0008*/ 	.byte	0x04, 0x17
        /*000a*/ 	.short	(.L_9 - .L_8)
.L_8:
        /*000c*/ 	.word	0x00000000
        /*0010*/ 	.short	0x0002
        /*0012*/ 	.short	0x000c
        /*0014*/ 	.byte	0x00, 0xf0, 0x11, 0x00


	//----- nvinfo : EIATTR_KPARAM_INFO
	.align		4
.L_9:
        /*0018*/ 	.byte	0x04, 0x17
        /*001a*/ 	.short	(.L_11 - .L_10)
.L_10:
        /*001c*/ 	.word	0x00000000
        /*0020*/ 	.short	0x0001
        /*0022*/ 	.short	0x0008
        /*0024*/ 	.byte	0x00, 0xf0, 0x11, 0x00


	//----- nvinfo : EIATTR_KPARAM_INFO
	.align		4
.L_11:
        /*0028*/ 	.byte	0x04, 0x17
        /*002a*/ 	.short	(.L_13 - .L_12)
.L_12:
        /*002c*/ 	.word	0x00000000
        /*0030*/ 	.short	0x0000
        /*0032*/ 	.short	0x0000
        /*0034*/ 	.byte	0x00, 0xf5, 0x21, 0x00


	//----- nvinfo : EIATTR_SPARSE_MMA_MASK
	.align		4
.L_13:
        /*0038*/ 	.byte	0x03, 0x50
        /*003a*/ 	.short	0x0000


	//----- nvinfo : EIATTR_MAXREG_COUNT
	.align		4
        /*003c*/ 	.byte	0x03, 0x1b
        /*003e*/ 	.short	0x00ff


	//----- nvinfo : EIATTR_MERCURY_ISA_VERSION
	.align		4
        /*0040*/ 	.byte	0x03, 0x5f
        /*0042*/ 	.short	0x0101


	//----- nvinfo : EIATTR_VRC_CTA_INIT_COUNT
	.align		4
        /*0044*/ 	.byte	0x02, 0x4a
	.zero		1
	.zero		1


	//----- nvinfo : EIATTR_EXIT_INSTR_OFFSETS
	.align		4
        /*0048*/ 	.byte	0x04, 0x1c
        /*004a*/ 	.short	(.L_15 - .L_14)


	//   ....[0]....
.L_14:
        /*004c*/ 	.word	0x00000080


	//   ....[1]....
        /*0050*/ 	.word	0x00000610


	//----- nvinfo : EIATTR_CRS_STACK_SIZE
	.align		4
.L_15:
        /*0054*/ 	.byte	0x04, 0x1e
        /*0056*/ 	.short	(.L_17 - .L_16)
.L_16:
        /*0058*/ 	.word	0x00000000


	//----- nvinfo : EIATTR_CBANK_PARAM_SIZE
	.align		4
.L_17:
        /*005c*/ 	.byte	0x03, 0x19
        /*005e*/ 	.short	0x0010


	//----- nvinfo : EIATTR_PARAM_CBANK
	.align		4
        /*0060*/ 	.byte	0x04, 0x0a
        /*0062*/ 	.short	(.L_19 - .L_18)
	.align		4
.L_18:
        /*0064*/ 	.word	index@(.nv.constant0._Z20modify_matrix_kernelPfii)
        /*0068*/ 	.short	0x0380
        /*006a*/ 	.short	0x0010


	//----- nvinfo : EIATTR_SW_WAR
	.align		4
.L_19:
        /*006c*/ 	.byte	0x04, 0x36
        /*006e*/ 	.short	(.L_21 - .L_20)
.L_20:
        /*0070*/ 	.word	0x00000008
.L_21:


//--------------------- .nv.callgraph             --------------------------
	.section	.nv.callgraph,"",@"SHT_CUDA_CALLGRAPH"
	.align	4
	.sectionentsize	8
	.align		4
        /*0000*/ 	.word	0x00000000
	.align		4
        /*0004*/ 	.word	0xffffffff
	.align		4
        /*0008*/ 	.word	0x00000000
	.align		4
        /*000c*/ 	.word	0xfffffffe
	.align		4
        /*0010*/ 	.word	0x00000000
	.align		4
        /*0014*/ 	.word	0xfffffffd
	.align		4
        /*0018*/ 	.word	0x00000000
	.align		4
        /*001c*/ 	.word	0xfffffffc


//--------------------- .text._Z20modify_matrix_kernelPfii --------------------------
	.section	.text._Z20modify_matrix_kernelPfii,"ax",@progbits
	.align	128
        .global         _Z20modify_matrix_kernelPfii
        .type           _Z20modify_matrix_kernelPfii,@function
        .size           _Z20modify_matrix_kernelPfii,(.L_x_12 - _Z20modify_matrix_kernelPfii)
        .other          _Z20modify_matrix_kernelPfii,@"STO_CUDA_ENTRY STV_DEFAULT"
_Z20modify_matrix_kernelPfii:
.text._Z20modify_matrix_kernelPfii:
[----:B------:R-:W-:Y:S01]  /*0000*/  LDC R1, c[0x0][0x37c] ;  /* 0x0000df00ff017b82 */ /* 0x000fe20000000800 */
[----:B------:R-:W0:Y:S07]  /*0010*/  S2R R0, SR_TID.X ;  /* 0x0000000000007919 */ /* 0x000e2e0000002100 */
[----:B------:R-:W0:Y:S08]  /*0020*/  S2UR UR4, SR_CTAID.X ;  /* 0x00000000000479c3 */ /* 0x000e300000002500 */
[----:B------:R-:W0:Y:S08]  /*0030*/  LDC R5, c[0x0][0x360] ;  /* 0x0000d800ff057b82 */ /* 0x000e300000000800 */
[----:B------:R-:W1:Y:S01]  /*0040*/  LDC.64 R2, c[0x0][0x388] ;  /* 0x0000e200ff027b82 */ /* 0x000e620000000a00 */
[----:B0-----:R-:W-:Y:S01]  /*0050*/  IMAD R5, R5, UR4, R0 ;  /* 0x0000000405057c24 */ /* 0x001fe2000f8e0200 */
[----:B-1----:R-:W-:-:S04]  /*0060*/  ISETP.GE.AND P0, PT, R3, 0x1, PT ;  /* 0x000000010300780c */ /* 0x002fc80003f06270 */
[----:B------:R-:W-:-:S13]  /*0070*/  ISETP.GE.OR P0, PT, R5, R2, !P0 ;  /* 0x000000020500720c */ /* 0x000fda0004706670 */
[----:B------:R-:W-:Y:S05]  /*0080*/  @P0 EXIT ;  /* 0x000000000000094d */ /* 0x000fea0003800000 */
[----:B------:R-:W-:Y:S01]  /*0090*/  IADD3 R0, PT, PT, R5, 0x1, RZ ;  /* 0x0000000105007810 */ /* 0x000fe20007ffe0ff */
[----:B------:R-:W0:Y:S03]  /*00a0*/  LDCU.64 UR6, c[0x0][0x358] ;  /* 0x00006b00ff0677ac */ /* 0x000e260008000a00 */
[C---:B------:R-:W-:Y:S01]  /*00b0*/  LOP3.LUT R9, R0.reuse, 0xfffffffc, RZ, 0xc0, !PT ;  /* 0xfffffffc00097812 */ /* 0x040fe200078ec0ff */
[----:B------:R-:W-:Y:S01]  /*00c0*/  UMOV UR4, URZ ;  /* 0x000000ff00047c82 */ /* 0x000fe20008000000 */
[----:B------:R-:W-:Y:S02]  /*00d0*/  LOP3.LUT R0, R0, 0x3, RZ, 0xc0, !PT ;  /* 0x0000000300007812 */ /* 0x000fe400078ec0ff */
[----:B------:R-:W-:-:S07]  /*00e0*/  IADD3 R4, PT, PT, -R9, RZ, RZ ;  /* 0x000000ff09047210 */ /* 0x000fce0007ffe1ff */
.L_x_10:
[----:B-1----:R-:W1:Y:S01]  /*00f0*/  LDC R6, c[0x0][0x38c] ;  /* 0x0000e300ff067b82 */ /* 0x002e620000000800 */
[----:B------:R-:W-:Y:S01]  /*0100*/  ISETP.GE.AND P0, PT, R5, RZ, PT ;  /* 0x000000ff0500720c */ /* 0x000fe20003f06270 */
[----:B------:R-:W-:Y:S01]  /*0110*/  BSSY.RECONVERGENT B1, `(.L_x_0) ;  /* 0x000004d000017945 */ /* 0x000fe20003800200 */
[----:B------:R-:W-:-:S05]  /*0120*/  HFMA2 R8, -RZ, RZ, 1.875, 0 ;  /* 0x3f800000ff087431 */ /* 0x000fca00000001ff */
[----:B------:R-:W2:Y:S01]  /*0130*/  LDC.64 R2, c[0x0][0x380] ;  /* 0x0000e000ff027b82 */ /* 0x000ea20000000a00 */
[----:B-1---5:R-:W-:Y:S01]  /*0140*/  IMAD R7, R5, R6, UR4 ;  /* 0x0000000405077e24 */ /* 0x022fe2000f8e0206 */
[----:B------:R-:W-:-:S06]  /*0150*/  UIADD3 UR4, UPT, UPT, UR4, 0x1, URZ ;  /* 0x0000000104047890 */ /* 0x000fcc000fffe0ff */
[----:B------:R-:W-:Y:S01]  /*0160*/  ISETP.NE.AND P1, PT, R6, UR4, PT ;  /* 0x0000000406007c0c */ /* 0x000fe2000bf25270 */
[----:B--2---:R-:W-:Y:S01]  /*0170*/  IMAD.WIDE R2, R7, 0x4, R2 ;  /* 0x0000000407027825 */ /* 0x004fe200078e0202 */
[----:B------:R-:W-:Y:S11]  /*0180*/  @!P0 BRA `(.L_x_1) ;  /* 0x0000000400148947 */ /* 0x000ff60003800000 */
[----:B0-----:R0:W5:Y:S01]  /*0190*/  LDG.E R7, desc[UR6][R2.64] ;  /* 0x0000000602077981 */ /* 0x001162000c1e1900 */
[----:B------:R-:W-:Y:S01]  /*01a0*/  ISETP.GE.U32.AND P0, PT, R5, 0x3, PT ;  /* 0x000000030500780c */ /* 0x000fe20003f06070 */
[----:B------:R-:W-:Y:S01]  /*01b0*/  BSSY.RECONVERGENT B0, `(.L_x_2) ;  /* 0x000003a000007945 */ /* 0x000fe20003800200 */
[----:B------:R-:W-:-:S11]  /*01c0*/  MOV R8, 0x3f800000 ;  /* 0x3f80000000087802 */ /* 0x000fd60000000f00 */
[----:B0-----:R-:W-:Y:S05]  /*01d0*/  @!P0 BRA `(.L_x_3) ;  /* 0x0000000000dc8947 */ /* 0x001fea0003800000 */
[----:B------:R-:W-:Y:S02]  /*01e0*/  IADD3 R6, PT, PT, -R9, RZ, RZ ;  /* 0x000000ff09067210 */ /* 0x000fe40007ffe1ff */
[----:B------:R-:W-:Y:S02]  /*01f0*/  MOV R8, 0x3f800000 ;  /* 0x3f80000000087802 */ /* 0x000fe40000000f00 */
[----:B------:R-:W-:Y:S02]  /*0200*/  ISETP.GE.AND P0, PT, R6, RZ, PT ;  /* 0x000000ff0600720c */ /* 0x000fe40003f06270 */
[----:B------:R-:W-:-:S11]  /*0210*/  MOV R6, R4 ;  /* 0x0000000400067202 */ /* 0x000fd60000000f00 */
[----:B------:R-:W-:Y:S05]  /*0220*/  @P0 BRA `(.L_x_4) ;  /* 0x0000000000ac0947 */ /* 0x000fea0003800000 */
[----:B------:R-:W-:Y:S01]  /*0230*/  IADD3 R10, PT, PT, -R6, RZ, RZ ;  /* 0x000000ff060a7210 */ /* 0x000fe20007ffe1ff */
[----:B------:R-:W-:Y:S01]  /*0240*/  BSSY.RECONVERGENT B2, `(.L_x_5) ;  /* 0x0000018000027945 */ /* 0x000fe20003800200 */
[----:B------:R-:W-:Y:S02]  /*0250*/  PLOP3.LUT P0, PT, PT, PT, PT, 0x80, 0x8 ;  /* 0x000000000008781c */ /* 0x000fe40003f0f070 */
[----:B------:R-:W-:-:S13]  /*0260*/  ISETP.GT.AND P2, PT, R10, 0xc, PT ;  /* 0x0000000c0a00780c */ /* 0x000fda0003f44270 */
[----:B------:R-:W-:Y:S05]  /*0270*/  @!P2 BRA `(.L_x_6) ;  /* 0x000000000050a947 */ /* 0x000fea0003800000 */
[----:B------:R-:W-:-:S13]  /*0280*/  PLOP3.LUT P0, PT, PT, PT, PT, 0x8, 0x80 ;  /* 0x000000000080781c */ /* 0x000fda0003f0e170 */
.L_x_7:
[----:B-----5:R-:W-:Y:S01]  /*0290*/  FMUL R8, R7, R8 ;  /* 0x0000000807087220 */ /* 0x020fe20000400000 */
[----:B------:R-:W-:-:S03]  /*02a0*/  IADD3 R6, PT, PT, R6, 0x10, RZ ;  /* 0x0000001006067810 */ /* 0x000fc60007ffe0ff */
[----:B------:R-:W-:Y:S01]  /*02b0*/  FMUL R8, R7, R8 ;  /* 0x0000000807087220 */ /* 0x000fe20000400000 */
[----:B------:R-:W-:-:S03]  /*02c0*/  ISETP.GE.AND P2, PT, R6, -0xc, PT ;  /* 0xfffffff40600780c */ /* 0x000fc60003f46270 */
[----:B------:R-:W-:-:S04]  /*02d0*/  FMUL R8, R7, R8 ;  /* 0x0000000807087220 */ /* 0x000fc80000400000 */
        /* <DEDUP_REMOVED lines=12> */
[----:B------:R-:W-:Y:S01]  /*03a0*/  FMUL R8, R7, R8 ;  /* 0x0000000807087220 */ /* 0x000fe20000400000 */
[----:B------:R-:W-:Y:S06]  /*03b0*/  @!P2 BRA `(.L_x_7) ;  /* 0xfffffffc00b4a947 */ /* 0x000fec000383ffff */
.L_x_6:
[----:B------:R-:W-:Y:S05]  /*03c0*/  BSYNC.RECONVERGENT B2 ;  /* 0x0000000000027941 */ /* 0x000fea0003800200 */
.L_x_5:
[----:B------:R-:W-:Y:S01]  /*03d0*/  IADD3 R10, PT, PT, -R6, RZ, RZ ;  /* 0x000000ff060a7210 */ /* 0x000fe20007ffe1ff */
[----:B------:R-:W-:Y:S03]  /*03e0*/  BSSY.RECONVERGENT B2, `(.L_x_8) ;  /* 0x000000d000027945 */ /* 0x000fe60003800200 */
[----:B------:R-:W-:-:S13]  /*03f0*/  ISETP.GT.AND P2, PT, R10, 0x4, PT ;  /* 0x000000040a00780c */ /* 0x000fda0003f44270 */
[----:B------:R-:W-:Y:S05]  /*0400*/  @!P2 BRA `(.L_x_9) ;  /* 0x000000000028a947 */ /* 0x000fea0003800000 */
[C---:B-----5:R-:W-:Y:S01]  /*0410*/  FMUL R8, R7.reuse, R8 ;  /* 0x0000000807087220 */ /* 0x060fe20000400000 */
[----:B------:R-:W-:Y:S02]  /*0420*/  PLOP3.LUT P0, PT, PT, PT, PT, 0x8, 0x80 ;  /* 0x000000000080781c */ /* 0x000fe40003f0e170 */
[----:B------:R-:W-:Y:S01]  /*0430*/  IADD3 R6, PT, PT, R6, 0x8, RZ ;  /* 0x0000000806067810 */ /* 0x000fe20007ffe0ff */
[----:B------:R-:W-:-:S04]  /*0440*/  FMUL R8, R7, R8 ;  /* 0x0000000807087220 */ /* 0x000fc80000400000 */
[----:B------:R-:W-:-:S04]  /*0450*/  FMUL R8, R7, R8 ;  /* 0x0000000807087220 */ /* 0x000fc80000400000 */
[----:B------:R-:W-:-:S04]  /*0460*/  FMUL R8, R7, R8 ;  /* 0x0000000807087220 */ /* 0x000fc80000400000 */
[----:B------:R-:W-:-:S04]  /*0470*/  FMUL R8, R7, R8 ;  /* 0x0000000807087220 */ /* 0x000fc80000400000 */
[----:B------:R-:W-:-:S04]  /*0480*/  FMUL R8, R7, R8 ;  /* 0x0000000807087220 */ /* 0x000fc80000400000 */
[----:B------:R-:W-:-:S04]  /*0490*/  FMUL R8, R7, R8 ;  /* 0x0000000807087220 */ /* 0x000fc80000400000 */
[----:B------:R-:W-:-:S07]  /*04a0*/  FMUL R8, R7, R8 ;  /* 0x0000000807087220 */ /* 0x000fce0000400000 */
.L_x_9:
[----:B------:R-:W-:Y:S05]  /*04b0*/  BSYNC.RECONVERGENT B2 ;  /* 0x0000000000027941 */ /* 0x000fea0003800200 */
.L_x_8:
[----:B------:R-:W-:-:S13]  /*04c0*/  ISETP.NE.OR P0, PT, R6, RZ, P0 ;  /* 0x000000ff0600720c */ /* 0x000fda0000705670 */
[----:B------:R-:W-:Y:S05]  /*04d0*/  @!P0 BRA `(.L_x_3) ;  /* 0x00000000001c8947 */ /* 0x000fea0003800000 */
.L_x_4:
[----:B------:R-:W-:Y:S01]  /*04e0*/  IADD3 R6, PT, PT, R6, 0x4, RZ ;  /* 0x0000000406067810 */ /* 0x000fe20007ffe0ff */
[----:B-----5:R-:W-:-:S03]  /*04f0*/  FMUL R8, R7, R8 ;  /* 0x0000000807087220 */ /* 0x020fc60000400000 */
[----:B------:R-:W-:Y:S01]  /*0500*/  ISETP.NE.AND P0, PT, R6, RZ, PT ;  /* 0x000000ff0600720c */ /* 0x000fe20003f05270 */
[----:B------:R-:W-:-:S04]  /*0510*/  FMUL R8, R7, R8 ;  /* 0x0000000807087220 */ /* 0x000fc80000400000 */
[----:B------:R-:W-:-:S04]  /*0520*/  FMUL R8, R7, R8 ;  /* 0x0000000807087220 */ /* 0x000fc80000400000 */
[----:B------:R-:W-:-:S04]  /*0530*/  FMUL R8, R7, R8 ;  /* 0x0000000807087220 */ /* 0x000fc80000400000 */
[----:B------:R-:W-:Y:S05]  /*0540*/  @P0 BRA `(.L_x_4) ;  /* 0xfffffffc00e40947 */ /* 0x000fea000383ffff */
.L_x_3:
[----:B------:R-:W-:Y:S05]  /*0550*/  BSYNC.RECONVERGENT B0 ;  /* 0x0000000000007941 */ /* 0x000fea0003800200 */
.L_x_2:
[----:B------:R-:W-:-:S13]  /*0560*/  ISETP.NE.AND P0, PT, R0, RZ, PT ;  /* 0x000000ff0000720c */ /* 0x000fda0003f05270 */
[----:B------:R-:W-:Y:S05]  /*0570*/  @!P0 BRA `(.L_x_1) ;  /* 0x0000000000188947 */ /* 0x000fea0003800000 */
[----:B------:R-:W-:Y:S01]  /*0580*/  ISETP.NE.AND P0, PT, R0, 0x1, PT ;  /* 0x000000010000780c */ /* 0x000fe20003f05270 */
[----:B-----5:R-:W-:-:S03]  /*0590*/  FMUL R8, R7, R8 ;  /* 0x0000000807087220 */ /* 0x020fc60000400000 */
[----:B------:R-:W-:-:S09]  /*05a0*/  ISETP.NE.AND P2, PT, R0, 0x2, P0 ;  /* 0x000000020000780c */ /* 0x000fd20000745270 */
[----:B------:R-:W-:-:S04]  /*05b0*/  @P0 FMUL R6, R7, R8 ;  /* 0x0000000807060220 */ /* 0x000fc80000400000 */
[----:B------:R-:W-:-:S05]  /*05c0*/  @P2 FMUL R6, R7, R6 ;  /* 0x0000000607062220 */ /* 0x000fca0000400000 */
[----:B------:R-:W-:-:S07]  /*05d0*/  @P0 MOV R8, R6 ;  /* 0x0000000600080202 */ /* 0x000fce0000000f00 */
.L_x_1:
[----:B0-----:R-:W-:Y:S05]  /*05e0*/  BSYNC.RECONVERGENT B1 ;  /* 0x0000000000017941 */ /* 0x001fea0003800200 */
.L_x_0:
[----:B------:R1:W-:Y:S01]  /*05f0*/  STG.E desc[UR6][R2.64], R8 ;  /* 0x0000000802007986 */ /* 0x0003e2000c101906 */
[----:B------:R-:W-:Y:S05]  /*0600*/  @P1 BRA `(.L_x_10) ;  /* 0xfffffff800b81947 */ /* 0x000fea000383ffff */
[----:B------:R-:W-:Y:S05]  /*0610*/  EXIT ;  /* 0x000000000000794d */ /* 0x000fea0003800000 */
.L_x_11:
[----:B------:R-:W-:-:S00]  /*0620*/  BRA `(.L_x_11) ;  /* 0xfffffffc00fc7947 */ /* 0x000fc0000383ffff */
[----:B------:R-:W-:-:S00]  /*0630*/  NOP ;  /* 0x0000000000007918 */ /* 0x000fc00000000000 */
        /* <DEDUP_REMOVED lines=12> */
.L_x_12:


//--------------------- .nv.shared.reserved.0     --------------------------
	.section	.nv.shared.reserved.0,"aw",@nobits
	.weak		__nv_reservedSMEM_offset_0_alias
	.size		__nv_reservedSMEM_offset_0_alias, 0, 64
	.other		__nv_reservedSMEM_offset_0_alias,@"STO_CUDA_RESERVED_SHARED STV_DEFAULT"
__nv_reservedSMEM_offset_0_alias:
	.zero		0
	.zero		64


//--------------------- .nv.constant0._Z20modify_matrix_kernelPfii --------------------------
	.section	.nv.constant0._Z20modify_matrix_kernelPfii,"a",@progbits
	.sectionflags	@""
	.align	4
.nv.constant0._Z20modify_matrix_kernelPfii:
	.zero		912


//--------------------- SYMBOLS --------------------------

	.type		.nv.reservedSmem.offset0,@object
	.size		.nv.reservedSmem.offset0,0x4
